//
// Generated by NVIDIA NVVM Compiler
//
// Compiler Build ID: CL-36424714
// Cuda compilation tools, release 13.0, V13.0.88
// Based on NVVM 20.0.0
//

.version 9.0
.target sm_100
.address_size 64

	// .globl	_Z11sgemm_naiveiiifPKfS0_fPf

.visible .entry _Z11sgemm_naiveiiifPKfS0_fPf(
	.param .u32 _Z11sgemm_naiveiiifPKfS0_fPf_param_0,
	.param .u32 _Z11sgemm_naiveiiifPKfS0_fPf_param_1,
	.param .u32 _Z11sgemm_naiveiiifPKfS0_fPf_param_2,
	.param .f32 _Z11sgemm_naiveiiifPKfS0_fPf_param_3,
	.param .u64 .ptr .align 1 _Z11sgemm_naiveiiifPKfS0_fPf_param_4,
	.param .u64 .ptr .align 1 _Z11sgemm_naiveiiifPKfS0_fPf_param_5,
	.param .f32 _Z11sgemm_naiveiiifPKfS0_fPf_param_6,
	.param .u64 .ptr .align 1 _Z11sgemm_naiveiiifPKfS0_fPf_param_7
)
{
	.reg .pred 	%p<13>;
	.reg .b32 	%r<46>;
	.reg .b32 	%f<73>;
	.reg .b64 	%rd<40>;

	ld.param.u32 	%r22, [_Z11sgemm_naiveiiifPKfS0_fPf_param_0];
	ld.param.u32 	%r23, [_Z11sgemm_naiveiiifPKfS0_fPf_param_1];
	ld.param.u32 	%r21, [_Z11sgemm_naiveiiifPKfS0_fPf_param_2];
	ld.param.f32 	%f13, [_Z11sgemm_naiveiiifPKfS0_fPf_param_3];
	ld.param.u64 	%rd5, [_Z11sgemm_naiveiiifPKfS0_fPf_param_4];
	ld.param.u64 	%rd6, [_Z11sgemm_naiveiiifPKfS0_fPf_param_5];
	ld.param.f32 	%f14, [_Z11sgemm_naiveiiifPKfS0_fPf_param_6];
	ld.param.u64 	%rd4, [_Z11sgemm_naiveiiifPKfS0_fPf_param_7];
	cvta.to.global.u64 	%rd1, %rd6;
	cvta.to.global.u64 	%rd2, %rd5;
	mov.u32 	%r24, %ctaid.x;
	mov.u32 	%r25, %ntid.x;
	mov.u32 	%r26, %tid.x;
	mad.lo.s32 	%r1, %r24, %r25, %r26;
	mov.u32 	%r27, %ctaid.y;
	mov.u32 	%r28, %ntid.y;
	mov.u32 	%r29, %tid.y;
	mad.lo.s32 	%r30, %r27, %r28, %r29;
	setp.ge.s32 	%p1, %r1, %r22;
	setp.ge.s32 	%p2, %r30, %r23;
	or.pred  	%p3, %p1, %p2;
	@%p3 bra 	$L__BB0_14;
	setp.lt.s32 	%p4, %r21, 1;
	mov.f32 	%f72, 0f00000000;
	@%p4 bra 	$L__BB0_13;
	mul.lo.s32 	%r3, %r21, %r1;
	and.b32  	%r4, %r21, 7;
	setp.lt.u32 	%p5, %r21, 8;
	mov.f32 	%f72, 0f00000000;
	mov.b32 	%r44, 0;
	@%p5 bra 	$L__BB0_5;
	and.b32  	%r44, %r21, 2147483640;
	neg.s32 	%r42, %r44;
	shl.b32 	%r7, %r23, 3;
	add.s64 	%rd3, %rd2, 16;
	mov.f32 	%f72, 0f00000000;
	mul.wide.s32 	%rd11, %r23, 4;
	mov.u32 	%r40, %r3;
	mov.u32 	%r41, %r30;
$L__BB0_4:
	.pragma "nounroll";
	mul.wide.s32 	%rd7, %r40, 4;
	add.s64 	%rd8, %rd3, %rd7;
	ld.global.f32 	%f19, [%rd8+-16];
	mul.wide.s32 	%rd9, %r41, 4;
	add.s64 	%rd10, %rd1, %rd9;
	ld.global.f32 	%f20, [%rd10];
	fma.rn.f32 	%f21, %f19, %f20, %f72;
	ld.global.f32 	%f22, [%rd8+-12];
	add.s64 	%rd12, %rd10, %rd11;
	ld.global.f32 	%f23, [%rd12];
	fma.rn.f32 	%f24, %f22, %f23, %f21;
	ld.global.f32 	%f25, [%rd8+-8];
	add.s64 	%rd13, %rd12, %rd11;
	ld.global.f32 	%f26, [%rd13];
	fma.rn.f32 	%f27, %f25, %f26, %f24;
	ld.global.f32 	%f28, [%rd8+-4];
	add.s64 	%rd14, %rd13, %rd11;
	ld.global.f32 	%f29, [%rd14];
	fma.rn.f32 	%f30, %f28, %f29, %f27;
	ld.global.f32 	%f31, [%rd8];
	add.s64 	%rd15, %rd14, %rd11;
	ld.global.f32 	%f32, [%rd15];
	fma.rn.f32 	%f33, %f31, %f32, %f30;
	ld.global.f32 	%f34, [%rd8+4];
	add.s64 	%rd16, %rd15, %rd11;
	ld.global.f32 	%f35, [%rd16];
	fma.rn.f32 	%f36, %f34, %f35, %f33;
	ld.global.f32 	%f37, [%rd8+8];
	add.s64 	%rd17, %rd16, %rd11;
	ld.global.f32 	%f38, [%rd17];
	fma.rn.f32 	%f39, %f37, %f38, %f36;
	ld.global.f32 	%f40, [%rd8+12];
	add.s64 	%rd18, %rd17, %rd11;
	ld.global.f32 	%f41, [%rd18];
	fma.rn.f32 	%f72, %f40, %f41, %f39;
	add.s32 	%r42, %r42, 8;
	add.s32 	%r41, %r41, %r7;
	add.s32 	%r40, %r40, 8;
	setp.ne.s32 	%p6, %r42, 0;
	@%p6 bra 	$L__BB0_4;
$L__BB0_5:
	setp.eq.s32 	%p7, %r4, 0;
	@%p7 bra 	$L__BB0_13;
	and.b32  	%r15, %r21, 3;
	setp.lt.u32 	%p8, %r4, 4;
	@%p8 bra 	$L__BB0_8;
	add.s32 	%r32, %r44, %r3;
	mul.wide.s32 	%rd19, %r32, 4;
	add.s64 	%rd20, %rd2, %rd19;
	ld.global.f32 	%f43, [%rd20];
	mad.lo.s32 	%r33, %r44, %r23, %r30;
	mul.wide.s32 	%rd21, %r33, 4;
	add.s64 	%rd22, %rd1, %rd21;
	ld.global.f32 	%f44, [%rd22];
	fma.rn.f32 	%f45, %f43, %f44, %f72;
	ld.global.f32 	%f46, [%rd20+4];
	mul.wide.s32 	%rd23, %r23, 4;
	add.s64 	%rd24, %rd22, %rd23;
	ld.global.f32 	%f47, [%rd24];
	fma.rn.f32 	%f48, %f46, %f47, %f45;
	ld.global.f32 	%f49, [%rd20+8];
	add.s64 	%rd25, %rd24, %rd23;
	ld.global.f32 	%f50, [%rd25];
	fma.rn.f32 	%f51, %f49, %f50, %f48;
	ld.global.f32 	%f52, [%rd20+12];
	add.s64 	%rd26, %rd25, %rd23;
	ld.global.f32 	%f53, [%rd26];
	fma.rn.f32 	%f72, %f52, %f53, %f51;
	add.s32 	%r44, %r44, 4;
$L__BB0_8:
	setp.eq.s32 	%p9, %r15, 0;
	@%p9 bra 	$L__BB0_13;
	setp.eq.s32 	%p10, %r15, 1;
	@%p10 bra 	$L__BB0_11;
	add.s32 	%r34, %r44, %r3;
	mul.wide.s32 	%rd27, %r34, 4;
	add.s64 	%rd28, %rd2, %rd27;
	ld.global.f32 	%f55, [%rd28];
	mad.lo.s32 	%r35, %r44, %r23, %r30;
	mul.wide.s32 	%rd29, %r35, 4;
	add.s64 	%rd30, %rd1, %rd29;
	ld.global.f32 	%f56, [%rd30];
	fma.rn.f32 	%f57, %f55, %f56, %f72;
	ld.global.f32 	%f58, [%rd28+4];
	mul.wide.s32 	%rd31, %r23, 4;
	add.s64 	%rd32, %rd30, %rd31;
	ld.global.f32 	%f59, [%rd32];
	fma.rn.f32 	%f72, %f58, %f59, %f57;
	add.s32 	%r44, %r44, 2;
$L__BB0_11:
	and.b32  	%r36, %r21, 1;
	setp.eq.b32 	%p11, %r36, 1;
	not.pred 	%p12, %p11;
	@%p12 bra 	$L__BB0_13;
	add.s32 	%r37, %r44, %r3;
	mul.wide.s32 	%rd33, %r37, 4;
	add.s64 	%rd34, %rd2, %rd33;
	ld.global.f32 	%f60, [%rd34];
	mad.lo.s32 	%r38, %r44, %r23, %r30;
	mul.wide.s32 	%rd35, %r38, 4;
	add.s64 	%rd36, %rd1, %rd35;
	ld.global.f32 	%f61, [%rd36];
	fma.rn.f32 	%f72, %f60, %f61, %f72;
$L__BB0_13:
	mad.lo.s32 	%r39, %r21, %r1, %r30;
	cvta.to.global.u64 	%rd37, %rd4;
	mul.wide.s32 	%rd38, %r39, 4;
	add.s64 	%rd39, %rd37, %rd38;
	ld.global.f32 	%f62, [%rd39];
	mul.f32 	%f63, %f14, %f62;
	fma.rn.f32 	%f64, %f13, %f72, %f63;
	st.global.f32 	[%rd39], %f64;
$L__BB0_14:
	ret;

}
	// .globl	_Z10sgemm_warpiiifPKfS0_fPf
.visible .entry _Z10sgemm_warpiiifPKfS0_fPf(
	.param .u32 _Z10sgemm_warpiiifPKfS0_fPf_param_0,
	.param .u32 _Z10sgemm_warpiiifPKfS0_fPf_param_1,
	.param .u32 _Z10sgemm_warpiiifPKfS0_fPf_param_2,
	.param .f32 _Z10sgemm_warpiiifPKfS0_fPf_param_3,
	.param .u64 .ptr .align 1 _Z10sgemm_warpiiifPKfS0_fPf_param_4,
	.param .u64 .ptr .align 1 _Z10sgemm_warpiiifPKfS0_fPf_param_5,
	.param .f32 _Z10sgemm_warpiiifPKfS0_fPf_param_6,
	.param .u64 .ptr .align 1 _Z10sgemm_warpiiifPKfS0_fPf_param_7
)
{
	.reg .pred 	%p<13>;
	.reg .b32 	%r<47>;
	.reg .b32 	%f<73>;
	.reg .b64 	%rd<40>;

	ld.param.u32 	%r22, [_Z10sgemm_warpiiifPKfS0_fPf_param_0];
	ld.param.u32 	%r23, [_Z10sgemm_warpiiifPKfS0_fPf_param_1];
	ld.param.u32 	%r21, [_Z10sgemm_warpiiifPKfS0_fPf_param_2];
	ld.param.f32 	%f13, [_Z10sgemm_warpiiifPKfS0_fPf_param_3];
	ld.param.u64 	%rd5, [_Z10sgemm_warpiiifPKfS0_fPf_param_4];
	ld.param.u64 	%rd6, [_Z10sgemm_warpiiifPKfS0_fPf_param_5];
	ld.param.f32 	%f14, [_Z10sgemm_warpiiifPKfS0_fPf_param_6];
	ld.param.u64 	%rd4, [_Z10sgemm_warpiiifPKfS0_fPf_param_7];
	cvta.to.global.u64 	%rd1, %rd6;
	cvta.to.global.u64 	%rd2, %rd5;
	mov.u32 	%r24, %ctaid.x;
	shl.b32 	%r25, %r24, 9;
	mov.u32 	%r26, %tid.x;
	shr.u32 	%r27, %r26, 9;
	or.b32  	%r1, %r25, %r27;
	mov.u32 	%r28, %ctaid.y;
	shl.b32 	%r29, %r28, 9;
	and.b32  	%r30, %r26, 511;
	or.b32  	%r31, %r29, %r30;
	setp.ge.s32 	%p1, %r1, %r22;
	setp.ge.s32 	%p2, %r31, %r23;
	or.pred  	%p3, %p1, %p2;
	@%p3 bra 	$L__BB1_14;
	setp.lt.s32 	%p4, %r21, 1;
	mov.f32 	%f72, 0f00000000;
	@%p4 bra 	$L__BB1_13;
	mul.lo.s32 	%r3, %r21, %r1;
	and.b32  	%r4, %r21, 7;
	setp.lt.u32 	%p5, %r21, 8;
	mov.f32 	%f72, 0f00000000;
	mov.b32 	%r45, 0;
	@%p5 bra 	$L__BB1_5;
	and.b32  	%r45, %r21, 2147483640;
	neg.s32 	%r43, %r45;
	shl.b32 	%r7, %r23, 3;
	add.s64 	%rd3, %rd2, 16;
	mov.f32 	%f72, 0f00000000;
	mul.wide.s32 	%rd11, %r23, 4;
	mov.u32 	%r41, %r3;
	mov.u32 	%r42, %r31;
$L__BB1_4:
	.pragma "nounroll";
	mul.wide.s32 	%rd7, %r41, 4;
	add.s64 	%rd8, %rd3, %rd7;
	ld.global.f32 	%f19, [%rd8+-16];
	mul.wide.s32 	%rd9, %r42, 4;
	add.s64 	%rd10, %rd1, %rd9;
	ld.global.f32 	%f20, [%rd10];
	fma.rn.f32 	%f21, %f19, %f20, %f72;
	ld.global.f32 	%f22, [%rd8+-12];
	add.s64 	%rd12, %rd10, %rd11;
	ld.global.f32 	%f23, [%rd12];
	fma.rn.f32 	%f24, %f22, %f23, %f21;
	ld.global.f32 	%f25, [%rd8+-8];
	add.s64 	%rd13, %rd12, %rd11;
	ld.global.f32 	%f26, [%rd13];
	fma.rn.f32 	%f27, %f25, %f26, %f24;
	ld.global.f32 	%f28, [%rd8+-4];
	add.s64 	%rd14, %rd13, %rd11;
	ld.global.f32 	%f29, [%rd14];
	fma.rn.f32 	%f30, %f28, %f29, %f27;
	ld.global.f32 	%f31, [%rd8];
	add.s64 	%rd15, %rd14, %rd11;
	ld.global.f32 	%f32, [%rd15];
	fma.rn.f32 	%f33, %f31, %f32, %f30;
	ld.global.f32 	%f34, [%rd8+4];
	add.s64 	%rd16, %rd15, %rd11;
	ld.global.f32 	%f35, [%rd16];
	fma.rn.f32 	%f36, %f34, %f35, %f33;
	ld.global.f32 	%f37, [%rd8+8];
	add.s64 	%rd17, %rd16, %rd11;
	ld.global.f32 	%f38, [%rd17];
	fma.rn.f32 	%f39, %f37, %f38, %f36;
	ld.global.f32 	%f40, [%rd8+12];
	add.s64 	%rd18, %rd17, %rd11;
	ld.global.f32 	%f41, [%rd18];
	fma.rn.f32 	%f72, %f40, %f41, %f39;
	add.s32 	%r43, %r43, 8;
	add.s32 	%r42, %r42, %r7;
	add.s32 	%r41, %r41, 8;
	setp.ne.s32 	%p6, %r43, 0;
	@%p6 bra 	$L__BB1_4;
$L__BB1_5:
	setp.eq.s32 	%p7, %r4, 0;
	@%p7 bra 	$L__BB1_13;
	and.b32  	%r15, %r21, 3;
	setp.lt.u32 	%p8, %r4, 4;
	@%p8 bra 	$L__BB1_8;
	add.s32 	%r33, %r45, %r3;
	mul.wide.s32 	%rd19, %r33, 4;
	add.s64 	%rd20, %rd2, %rd19;
	ld.global.f32 	%f43, [%rd20];
	mad.lo.s32 	%r34, %r45, %r23, %r31;
	mul.wide.s32 	%rd21, %r34, 4;
	add.s64 	%rd22, %rd1, %rd21;
	ld.global.f32 	%f44, [%rd22];
	fma.rn.f32 	%f45, %f43, %f44, %f72;
	ld.global.f32 	%f46, [%rd20+4];
	mul.wide.s32 	%rd23, %r23, 4;
	add.s64 	%rd24, %rd22, %rd23;
	ld.global.f32 	%f47, [%rd24];
	fma.rn.f32 	%f48, %f46, %f47, %f45;
	ld.global.f32 	%f49, [%rd20+8];
	add.s64 	%rd25, %rd24, %rd23;
	ld.global.f32 	%f50, [%rd25];
	fma.rn.f32 	%f51, %f49, %f50, %f48;
	ld.global.f32 	%f52, [%rd20+12];
	add.s64 	%rd26, %rd25, %rd23;
	ld.global.f32 	%f53, [%rd26];
	fma.rn.f32 	%f72, %f52, %f53, %f51;
	add.s32 	%r45, %r45, 4;
$L__BB1_8:
	setp.eq.s32 	%p9, %r15, 0;
	@%p9 bra 	$L__BB1_13;
	setp.eq.s32 	%p10, %r15, 1;
	@%p10 bra 	$L__BB1_11;
	add.s32 	%r35, %r45, %r3;
	mul.wide.s32 	%rd27, %r35, 4;
	add.s64 	%rd28, %rd2, %rd27;
	ld.global.f32 	%f55, [%rd28];
	mad.lo.s32 	%r36, %r45, %r23, %r31;
	mul.wide.s32 	%rd29, %r36, 4;
	add.s64 	%rd30, %rd1, %rd29;
	ld.global.f32 	%f56, [%rd30];
	fma.rn.f32 	%f57, %f55, %f56, %f72;
	ld.global.f32 	%f58, [%rd28+4];
	mul.wide.s32 	%rd31, %r23, 4;
	add.s64 	%rd32, %rd30, %rd31;
	ld.global.f32 	%f59, [%rd32];
	fma.rn.f32 	%f72, %f58, %f59, %f57;
	add.s32 	%r45, %r45, 2;
$L__BB1_11:
	and.b32  	%r37, %r21, 1;
	setp.eq.b32 	%p11, %r37, 1;
	not.pred 	%p12, %p11;
	@%p12 bra 	$L__BB1_13;
	add.s32 	%r38, %r45, %r3;
	mul.wide.s32 	%rd33, %r38, 4;
	add.s64 	%rd34, %rd2, %rd33;
	ld.global.f32 	%f60, [%rd34];
	mad.lo.s32 	%r39, %r45, %r23, %r31;
	mul.wide.s32 	%rd35, %r39, 4;
	add.s64 	%rd36, %rd1, %rd35;
	ld.global.f32 	%f61, [%rd36];
	fma.rn.f32 	%f72, %f60, %f61, %f72;
$L__BB1_13:
	mad.lo.s32 	%r40, %r21, %r1, %r31;
	cvta.to.global.u64 	%rd37, %rd4;
	mul.wide.s32 	%rd38, %r40, 4;
	add.s64 	%rd39, %rd37, %rd38;
	ld.global.f32 	%f62, [%rd39];
	mul.f32 	%f63, %f14, %f62;
	fma.rn.f32 	%f64, %f13, %f72, %f63;
	st.global.f32 	[%rd39], %f64;
$L__BB1_14:
	ret;

}


// ===== COMPILED SASS (sm_100) =====

	.target	sm_100

	.elftype	@"ET_EXEC"


//--------------------- .note.nv.tkinfo           --------------------------
	.section	.note.nv.tkinfo,"",@"SHT_NOTE"
	.sectionflags	@"SHF_NOTE_NV_TKINFO"
	.tkinfo
        /*0018*/ 	.word	0x00000002
        /*0030*/ 	.string	""
        /*0030*/ 	.string	"ptxas"
        /*0030*/ 	.string	"Cuda compilation tools, release 13.0, V13.0.88"
        /*0030*/ 	.string	"Build cuda_13.0.r13.0/compiler.36424714_0"
        /*0030*/ 	.string	"-arch sm_100 -m 64 "



//--------------------- .note.nv.cuinfo           --------------------------
	.section	.note.nv.cuinfo,"",@"SHT_NOTE"
	.sectionflags	@"SHF_NOTE_NV_CUINFO"
        /*0018*/ 	.short	0x0002
        /*001a*/ 	.short	0x0064
        /*001c*/ 	.short	0x0082
	.zero		2


//--------------------- .nv.info                  --------------------------
	.section	.nv.info,"",@"SHT_CUDA_INFO"
	.align	4


	//----- nvinfo : EIATTR_REGCOUNT
	.align		4
        /*0000*/ 	.byte	0x04, 0x2f
        /*0002*/ 	.short	(.L_1 - .L_0)
	.align		4
.L_0:
        /*0004*/ 	.word	index@(_Z11sgemm_naiveiiifPKfS0_fPf)
        /*0008*/ 	.word	0x00000020


	//----- nvinfo : EIATTR_FRAME_SIZE
	.align		4
.L_1:
        /*000c*/ 	.byte	0x04, 0x11
        /*000e*/ 	.short	(.L_3 - .L_2)
	.align		4
.L_2:
        /*0010*/ 	.word	index@(_Z11sgemm_naiveiiifPKfS0_fPf)
        /*0014*/ 	.word	0x00000000


	//----- nvinfo : EIATTR_REGCOUNT
	.align		4
.L_3:
        /*0018*/ 	.byte	0x04, 0x2f
        /*001a*/ 	.short	(.L_5 - .L_4)
	.align		4
.L_4:
        /*001c*/ 	.word	index@(_Z10sgemm_warpiiifPKfS0_fPf)
        /*0020*/ 	.word	0x00000020


	//----- nvinfo : EIATTR_FRAME_SIZE
	.align		4
.L_5:
        /*0024*/ 	.byte	0x04, 0x11
        /*0026*/ 	.short	(.L_7 - .L_6)
	.align		4
.L_6:
        /*0028*/ 	.word	index@(_Z10sgemm_warpiiifPKfS0_fPf)
        /*002c*/ 	.word	0x00000000


	//----- nvinfo : EIATTR_MIN_STACK_SIZE
	.align		4
.L_7:
        /*0030*/ 	.byte	0x04, 0x12
        /*0032*/ 	.short	(.L_9 - .L_8)
	.align		4
.L_8:
        /*0034*/ 	.word	index@(_Z10sgemm_warpiiifPKfS0_fPf)
        /*0038*/ 	.word	0x00000000


	//----- nvinfo : EIATTR_MIN_STACK_SIZE
	.align		4
.L_9:
        /*003c*/ 	.byte	0x04, 0x12
        /*003e*/ 	.short	(.L_11 - .L_10)
	.align		4
.L_10:
        /*0040*/ 	.word	index@(_Z11sgemm_naiveiiifPKfS0_fPf)
        /*0044*/ 	.word	0x00000000
.L_11:


//--------------------- .nv.compat                --------------------------
	.section	.nv.compat,"",@"SHT_CUDA_COMPAT_INFO"
	.align	4
        /*0000*/ 	.byte	0x02, 0x09, 0x00, 0x00, 0x02, 0x02, 0x01, 0x00, 0x02, 0x05, 0x05, 0x00, 0x03, 0x07, 0x01, 0x01
        /*0010*/ 	.byte	0x02, 0x03, 0x00, 0x00, 0x02, 0x06, 0x01, 0x00, 0x04, 0x0b, 0x08, 0x00, 0x09, 0x00, 0x00, 0x00
        /*0020*/ 	.byte	0x00, 0x00, 0x00, 0x00


//--------------------- .nv.info._Z10sgemm_warpiiifPKfS0_fPf --------------------------
	.section	.nv.info._Z10sgemm_warpiiifPKfS0_fPf,"",@"SHT_CUDA_INFO"
	.sectionflags	@""
	.align	4


	//----- nvinfo : EIATTR_CUDA_API_VERSION
	.align		4
        /*0000*/ 	.byte	0x04, 0x37
        /*0002*/ 	.short	(.L_13 - .L_12)
.L_12:
        /*0004*/ 	.word	0x00000082


	//----- nvinfo : EIATTR_KPARAM_INFO
	.align		4
.L_13:
        /*0008*/ 	.byte	0x04, 0x17
        /*000a*/ 	.short	(.L_15 - .L_14)
.L_14:
        /*000c*/ 	.word	0x00000000
        /*0010*/ 	.short	0x0007
        /*0012*/ 	.short	0x0028
        /*0014*/ 	.byte	0x00, 0xf5, 0x21, 0x00


	//----- nvinfo : EIATTR_KPARAM_INFO
	.align		4
.L_15:
        /*0018*/ 	.byte	0x04, 0x17
        /*001a*/ 	.short	(.L_17 - .L_16)
.L_16:
        /*001c*/ 	.word	0x00000000
        /*0020*/ 	.short	0x0006
        /*0022*/ 	.short	0x0020
        /*0024*/ 	.byte	0x00, 0xf0, 0x11, 0x00


	//----- nvinfo : EIATTR_KPARAM_INFO
	.align		4
.L_17:
        /*0028*/ 	.byte	0x04, 0x17
        /*002a*/ 	.short	(.L_19 - .L_18)
.L_18:
        /*002c*/ 	.word	0x00000000
        /*0030*/ 	.short	0x0005
        /*0032*/ 	.short	0x0018
        /*0034*/ 	.byte	0x00, 0xf5, 0x21, 0x00


	//----- nvinfo : EIATTR_KPARAM_INFO
	.align		4
.L_19:
        /*0038*/ 	.byte	0x04, 0x17
        /*003a*/ 	.short	(.L_21 - .L_20)
.L_20:
        /*003c*/ 	.word	0x00000000
        /*0040*/ 	.short	0x0004
        /*0042*/ 	.short	0x0010
        /*0044*/ 	.byte	0x00, 0xf5, 0x21, 0x00


	//----- nvinfo : EIATTR_KPARAM_INFO
	.align		4
.L_21:
        /*0048*/ 	.byte	0x04, 0x17
        /*004a*/ 	.short	(.L_23 - .L_22)
.L_22:
        /*004c*/ 	.word	0x00000000
        /*0050*/ 	.short	0x0003
        /*0052*/ 	.short	0x000c
        /*0054*/ 	.byte	0x00, 0xf0, 0x11, 0x00


	//----- nvinfo : EIATTR_KPARAM_INFO
	.align		4
.L_23:
        /*0058*/ 	.byte	0x04, 0x17
        /*005a*/ 	.short	(.L_25 - .L_24)
.L_24:
        /*005c*/ 	.word	0x00000000
        /*0060*/ 	.short	0x0002
        /*0062*/ 	.short	0x0008
        /*0064*/ 	.byte	0x00, 0xf0, 0x11, 0x00


	//----- nvinfo : EIATTR_KPARAM_INFO
	.align		4
.L_25:
        /*0068*/ 	.byte	0x04, 0x17
        /*006a*/ 	.short	(.L_27 - .L_26)
.L_26:
        /*006c*/ 	.word	0x00000000
        /*0070*/ 	.short	0x0001
        /*0072*/ 	.short	0x0004
        /*0074*/ 	.byte	0x00, 0xf0, 0x11, 0x00


	//----- nvinfo : EIATTR_KPARAM_INFO
	.align		4
.L_27:
        /*0078*/ 	.byte	0x04, 0x17
        /*007a*/ 	.short	(.L_29 - .L_28)
.L_28:
        /*007c*/ 	.word	0x00000000
        /*0080*/ 	.short	0x0000
        /*0082*/ 	.short	0x0000
        /*0084*/ 	.byte	0x00, 0xf0, 0x11, 0x00


	//----- nvinfo : EIATTR_SPARSE_MMA_MASK
	.align		4
.L_29:
        /*0088*/ 	.byte	0x03, 0x50
        /*008a*/ 	.short	0x0000


	//----- nvinfo : EIATTR_MAXREG_COUNT
	.align		4
        /*008c*/ 	.byte	0x03, 0x1b
        /*008e*/ 	.short	0x00ff


	//----- nvinfo : EIATTR_MERCURY_ISA_VERSION
	.align		4
        /*0090*/ 	.byte	0x03, 0x5f
        /*0092*/ 	.short	0x0101


	//----- nvinfo : EIATTR_VRC_CTA_INIT_COUNT
	.align		4
        /*0094*/ 	.byte	0x02, 0x4a
	.zero		1
	.zero		1


	//----- nvinfo : EIATTR_EXIT_INSTR_OFFSETS
	.align		4
        /*0098*/ 	.byte	0x04, 0x1c
        /*009a*/ 	.short	(.L_31 - .L_30)


	//   ....[0]....
.L_30:
        /*009c*/ 	.word	0x000000c0


	//   ....[1]....
        /*00a0*/ 	.word	0x00000890


	//----- nvinfo : EIATTR_CBANK_PARAM_SIZE
	.align		4
.L_31:
        /*00a4*/ 	.byte	0x03, 0x19
        /*00a6*/ 	.short	0x0030


	//----- nvinfo : EIATTR_PARAM_CBANK
	.align		4
        /*00a8*/ 	.byte	0x04, 0x0a
        /*00aa*/ 	.short	(.L_33 - .L_32)
	.align		4
.L_32:
        /*00ac*/ 	.word	index@(.nv.constant0._Z10sgemm_warpiiifPKfS0_fPf)
        /*00b0*/ 	.short	0x0380
        /*00b2*/ 	.short	0x0030


	//----- nvinfo : EIATTR_SW_WAR
	.align		4
.L_33:
        /*00b4*/ 	.byte	0x04, 0x36
        /*00b6*/ 	.short	(.L_35 - .L_34)
.L_34:
        /*00b8*/ 	.word	0x00000008
.L_35:


//--------------------- .nv.info._Z11sgemm_naiveiiifPKfS0_fPf --------------------------
	.section	.nv.info._Z11sgemm_naiveiiifPKfS0_fPf,"",@"SHT_CUDA_INFO"
	.sectionflags	@""
	.align	4


	//----- nvinfo : EIATTR_CUDA_API_VERSION
	.align		4
        /*0000*/ 	.byte	0x04, 0x37
        /*0002*/ 	.short	(.L_37 - .L_36)
.L_36:
        /*0004*/ 	.word	0x00000082


	//----- nvinfo : EIATTR_KPARAM_INFO
	.align		4
.L_37:
        /*0008*/ 	.byte	0x04, 0x17
        /*000a*/ 	.short	(.L_39 - .L_38)
.L_38:
        /*000c*/ 	.word	0x00000000
        /*0010*/ 	.short	0x0007
        /*0012*/ 	.short	0x0028
        /*0014*/ 	.byte	0x00, 0xf5, 0x21, 0x00


	//----- nvinfo : EIATTR_KPARAM_INFO
	.align		4
.L_39:
        /*0018*/ 	.byte	0x04, 0x17
        /*001a*/ 	.short	(.L_41 - .L_40)
.L_40:
        /*001c*/ 	.word	0x00000000
        /*0020*/ 	.short	0x0006
        /*0022*/ 	.short	0x0020
        /*0024*/ 	.byte	0x00, 0xf0, 0x11, 0x00


	//----- nvinfo : EIATTR_KPARAM_INFO
	.align		4
.L_41:
        /*0028*/ 	.byte	0x04, 0x17
        /*002a*/ 	.short	(.L_43 - .L_42)
.L_42:
        /*002c*/ 	.word	0x00000000
        /*0030*/ 	.short	0x0005
        /*0032*/ 	.short	0x0018
        /*0034*/ 	.byte	0x00, 0xf5, 0x21, 0x00


	//----- nvinfo : EIATTR_KPARAM_INFO
	.align		4
.L_43:
        /*0038*/ 	.byte	0x04, 0x17
        /*003a*/ 	.short	(.L_45 - .L_44)
.L_44:
        /*003c*/ 	.word	0x00000000
        /*0040*/ 	.short	0x0004
        /*0042*/ 	.short	0x0010
        /*0044*/ 	.byte	0x00, 0xf5, 0x21, 0x00


	//----- nvinfo : EIATTR_KPARAM_INFO
	.align		4
.L_45:
        /*0048*/ 	.byte	0x04, 0x17
        /*004a*/ 	.short	(.L_47 - .L_46)
.L_46:
        /*004c*/ 	.word	0x00000000
        /*0050*/ 	.short	0x0003
        /*0052*/ 	.short	0x000c
        /*0054*/ 	.byte	0x00, 0xf0, 0x11, 0x00


	//----- nvinfo : EIATTR_KPARAM_INFO
	.align		4
.L_47:
        /*0058*/ 	.byte	0x04, 0x17
        /*005a*/ 	.short	(.L_49 - .L_48)
.L_48:
        /*005c*/ 	.word	0x00000000
        /*0060*/ 	.short	0x0002
        /*0062*/ 	.short	0x0008
        /*0064*/ 	.byte	0x00, 0xf0, 0x11, 0x00


	//----- nvinfo : EIATTR_KPARAM_INFO
	.align		4
.L_49:
        /*0068*/ 	.byte	0x04, 0x17
        /*006a*/ 	.short	(.L_51 - .L_50)
.L_50:
        /*006c*/ 	.word	0x00000000
        /*0070*/ 	.short	0x0001
        /*0072*/ 	.short	0x0004
        /*0074*/ 	.byte	0x00, 0xf0, 0x11, 0x00


	//----- nvinfo : EIATTR_KPARAM_INFO
	.align		4
.L_51:
        /*0078*/ 	.byte	0x04, 0x17
        /*007a*/ 	.short	(.L_53 - .L_52)
.L_52:
        /*007c*/ 	.word	0x00000000
        /*0080*/ 	.short	0x0000
        /*0082*/ 	.short	0x0000
        /*0084*/ 	.byte	0x00, 0xf0, 0x11, 0x00


	//----- nvinfo : EIATTR_SPARSE_MMA_MASK
	.align		4
.L_53:
        /*0088*/ 	.byte	0x03, 0x50
        /*008a*/ 	.short	0x0000


	//----- nvinfo : EIATTR_MAXREG_COUNT
	.align		4
        /*008c*/ 	.byte	0x03, 0x1b
        /*008e*/ 	.short	0x00ff


	//----- nvinfo : EIATTR_MERCURY_ISA_VERSION
	.align		4
        /*0090*/ 	.byte	0x03, 0x5f
        /*0092*/ 	.short	0x0101


	//----- nvinfo : EIATTR_VRC_CTA_INIT_COUNT
	.align		4
        /*0094*/ 	.byte	0x02, 0x4a
	.zero		1
	.zero		1


	//----- nvinfo : EIATTR_EXIT_INSTR_OFFSETS
	.align		4
        /*0098*/ 	.byte	0x04, 0x1c
        /*009a*/ 	.short	(.L_55 - .L_54)


	//   ....[0]....
.L_54:
        /*009c*/ 	.word	0x000000c0


	//   ....[1]....
        /*00a0*/ 	.word	0x00000890


	//----- nvinfo : EIATTR_CBANK_PARAM_SIZE
	.align		4
.L_55:
        /*00a4*/ 	.byte	0x03, 0x19
        /*00a6*/ 	.short	0x0030


	//----- nvinfo : EIATTR_PARAM_CBANK
	.align		4
        /*00a8*/ 	.byte	0x04, 0x0a
        /*00aa*/ 	.short	(.L_57 - .L_56)
	.align		4
.L_56:
        /*00ac*/ 	.word	index@(.nv.constant0._Z11sgemm_naiveiiifPKfS0_fPf)
        /*00b0*/ 	.short	0x0380
        /*00b2*/ 	.short	0x0030


	//----- nvinfo : EIATTR_SW_WAR
	.align		4
.L_57:
        /*00b4*/ 	.byte	0x04, 0x36
        /*00b6*/ 	.short	(.L_59 - .L_58)
.L_58:
        /*00b8*/ 	.word	0x00000008
.L_59:


//--------------------- .nv.callgraph             --------------------------
	.section	.nv.callgraph,"",@"SHT_CUDA_CALLGRAPH"
	.align	4
	.sectionentsize	8
	.align		4
        /*0000*/ 	.word	0x00000000
	.align		4
        /*0004*/ 	.word	0xffffffff
	.align		4
        /*0008*/ 	.word	0x00000000
	.align		4
        /*000c*/ 	.word	0xfffffffe
	.align		4
        /*0010*/ 	.word	0x00000000
	.align		4
        /*0014*/ 	.word	0xfffffffd
	.align		4
        /*0018*/ 	.word	0x00000000
	.align		4
        /*001c*/ 	.word	0xfffffffc


//--------------------- .text._Z10sgemm_warpiiifPKfS0_fPf --------------------------
	.section	.text._Z10sgemm_warpiiifPKfS0_fPf,"ax",@progbits
	.align	128
        .global         _Z10sgemm_warpiiifPKfS0_fPf
        .type           _Z10sgemm_warpiiifPKfS0_fPf,@function
        .size           _Z10sgemm_warpiiifPKfS0_fPf,(.L_x_10 - _Z10sgemm_warpiiifPKfS0_fPf)
        .other          _Z10sgemm_warpiiifPKfS0_fPf,@"STO_CUDA_ENTRY STV_DEFAULT"
_Z10sgemm_warpiiifPKfS0_fPf:
.text._Z10sgemm_warpiiifPKfS0_fPf:
[----:B------:R-:W-:Y:S01]  /*0000*/  LDC R1, c[0x0][0x37c] ;  /* 0x0000df00ff017b82 */ /* 0x000fe20000000800 */
[----:B------:R-:W0:Y:S07]  /*0010*/  S2R R17, SR_TID.X ;  /* 0x0000000000117919 */ /* 0x000e2e0000002100 */
[----:B------:R-:W1:Y:S01]  /*0020*/  S2UR UR4, SR_CTAID.X ;  /* 0x00000000000479c3 */ /* 0x000e620000002500 */
[----:B------:R-:W2:Y:S07]  /*0030*/  S2R R5, SR_CTAID.Y ;  /* 0x0000000000057919 */ /* 0x000eae0000002600 */
[----:B------:R-:W3:Y:S01]  /*0040*/  LDC.64 R2, c[0x0][0x380] ;  /* 0x0000e000ff027b82 */ /* 0x000ee20000000a00 */
[----:B-1----:R-:W-:Y:S01]  /*0050*/  USHF.L.U32 UR4, UR4, 0x9, URZ ;  /* 0x0000000904047899 */ /* 0x002fe200080006ff */
[----:B0-----:R-:W-:-:S02]  /*0060*/  LOP3.LUT R0, R17, 0x1ff, RZ, 0xc0, !PT ;  /* 0x000001ff11007812 */ /* 0x001fc400078ec0ff */
[----:B------:R-:W-:Y:S02]  /*0070*/  SHF.R.U32.HI R17, RZ, 0x9, R17 ;  /* 0x00000009ff117819 */ /* 0x000fe40000011611 */
[----:B--2---:R-:W-:Y:S02]  /*0080*/  LEA R0, R5, R0, 0x9 ;  /* 0x0000000005007211 */ /* 0x004fe400078e48ff */
[----:B------:R-:W-:Y:S02]  /*0090*/  LOP3.LUT R17, R17, UR4, RZ, 0xfc, !PT ;  /* 0x0000000411117c12 */ /* 0x000fe4000f8efcff */
[----:B---3--:R-:W-:-:S04]  /*00a0*/  ISETP.GE.AND P0, PT, R0, R3, PT ;  /* 0x000000030000720c */ /* 0x008fc80003f06270 */
[----:B------:R-:W-:-:S13]  /*00b0*/  ISETP.GE.OR P0, PT, R17, R2, P0 ;  /* 0x000000021100720c */ /* 0x000fda0000706670 */
[----:B------:R-:W-:Y:S05]  /*00c0*/  @P0 EXIT ;  /* 0x000000000000094d */ /* 0x000fea0003800000 */
[----:B------:R-:W0:Y:S01]  /*00d0*/  LDC R2, c[0x0][0x388] ;  /* 0x0000e200ff027b82 */ /* 0x000e220000000800 */
[----:B------:R-:W1:Y:S01]  /*00e0*/  LDCU.64 UR6, c[0x0][0x358] ;  /* 0x00006b00ff0677ac */ /* 0x000e620008000a00 */
[----:B------:R-:W-:Y:S01]  /*00f0*/  HFMA2 R26, -RZ, RZ, 0, 0 ;  /* 0x00000000ff1a7431 */ /* 0x000fe200000001ff */
[----:B0-----:R-:W-:-:S13]  /*0100*/  ISETP.GE.AND P0, PT, R2, 0x1, PT ;  /* 0x000000010200780c */ /* 0x001fda0003f06270 */
[----:B-1----:R-:W-:Y:S05]  /*0110*/  @!P0 BRA `(.L_x_0) ;  /* 0x0000000400b88947 */ /* 0x002fea0003800000 */
[C---:B------:R-:W-:Y:S01]  /*0120*/  ISETP.GE.U32.AND P1, PT, R2.reuse, 0x8, PT ;  /* 0x000000080200780c */ /* 0x040fe20003f26070 */
[----:B------:R-:W-:Y:S01]  /*0130*/  IMAD R18, R17, R2, RZ ;  /* 0x0000000211127224 */ /* 0x000fe200078e02ff */
[----:B------:R-:W-:Y:S02]  /*0140*/  LOP3.LUT R25, R2, 0x7, RZ, 0xc0, !PT ;  /* 0x0000000702197812 */ /* 0x000fe400078ec0ff */
[----:B------:R-:W-:Y:S02]  /*0150*/  MOV R26, RZ ;  /* 0x000000ff001a7202 */ /* 0x000fe40000000f00 */
[----:B------:R-:W-:Y:S02]  /*0160*/  ISETP.NE.AND P0, PT, R25, RZ, PT ;  /* 0x000000ff1900720c */ /* 0x000fe40003f05270 */
[----:B------:R-:W-:-:S05]  /*0170*/  MOV R19, RZ ;  /* 0x000000ff00137202 */ /* 0x000fca0000000f00 */
[----:B------:R-:W-:Y:S06]  /*0180*/  @!P1 BRA `(.L_x_1) ;  /* 0x0000000000c49947 */ /* 0x000fec0003800000 */
[----:B------:R-:W0:Y:S01]  /*0190*/  LDCU.64 UR4, c[0x0][0x390] ;  /* 0x00007200ff0477ac */ /* 0x000e220008000a00 */
[----:B------:R-:W-:Y:S02]  /*01a0*/  LOP3.LUT R19, R2, 0x7ffffff8, RZ, 0xc0, !PT ;  /* 0x7ffffff802137812 */ /* 0x000fe400078ec0ff */
[----:B------:R-:W-:Y:S02]  /*01b0*/  MOV R26, RZ ;  /* 0x000000ff001a7202 */ /* 0x000fe40000000f00 */
[----:B------:R-:W-:Y:S02]  /*01c0*/  MOV R16, R18 ;  /* 0x0000001200107202 */ /* 0x000fe40000000f00 */
[----:B------:R-:W-:Y:S02]  /*01d0*/  MOV R22, R0 ;  /* 0x0000000000167202 */ /* 0x000fe40000000f00 */
[----:B------:R-:W-:Y:S01]  /*01e0*/  IADD3 R20, PT, PT, -R19, RZ, RZ ;  /* 0x000000ff13147210 */ /* 0x000fe20007ffe1ff */
[----:B0-----:R-:W-:-:S04]  /*01f0*/  UIADD3 UR4, UP0, UPT, UR4, 0x10, URZ ;  /* 0x0000001004047890 */ /* 0x001fc8000ff1e0ff */
[----:B------:R-:W-:-:S12]  /*0200*/  UIADD3.X UR5, UPT, UPT, URZ, UR5, URZ, UP0, !UPT ;  /* 0x00000005ff057290 */ /* 0x000fd800087fe4ff */
.L_x_2:
[----:B------:R-:W0:Y:S01]  /*0210*/  LDC.64 R14, c[0x0][0x398] ;  /* 0x0000e600ff0e7b82 */ /* 0x000e220000000a00 */
[----:B------:R-:W-:Y:S02]  /*0220*/  MOV R4, UR4 ;  /* 0x0000000400047c02 */ /* 0x000fe40008000f00 */
[----:B------:R-:W-:-:S03]  /*0230*/  MOV R5, UR5 ;  /* 0x0000000500057c02 */ /* 0x000fc60008000f00 */
[----:B------:R-:W-:-:S05]  /*0240*/  IMAD.WIDE R4, R16, 0x4, R4 ;  /* 0x0000000410047825 */ /* 0x000fca00078e0204 */
[----:B------:R-:W2:Y:S04]  /*0250*/  LDG.E R21, desc[UR6][R4.64+-0x10] ;  /* 0xfffff00604157981 */ /* 0x000ea8000c1e1900 */
[----:B------:R-:W3:Y:S04]  /*0260*/  LDG.E R23, desc[UR6][R4.64+-0xc] ;  /* 0xfffff40604177981 */ /* 0x000ee8000c1e1900 */
[----:B------:R-:W4:Y:S01]  /*0270*/  LDG.E R29, desc[UR6][R4.64+-0x8] ;  /* 0xfffff806041d7981 */ /* 0x000f22000c1e1900 */
[----:B0-----:R-:W-:-:S05]  /*0280*/  IMAD.WIDE R14, R22, 0x4, R14 ;  /* 0x00000004160e7825 */ /* 0x001fca00078e020e */
[----:B------:R0:W2:Y:S01]  /*0290*/  LDG.E R24, desc[UR6][R14.64] ;  /* 0x000000060e187981 */ /* 0x0000a2000c1e1900 */
[----:B------:R-:W-:-:S04]  /*02a0*/  IMAD.WIDE R12, R3, 0x4, R14 ;  /* 0x00000004030c7825 */ /* 0x000fc800078e020e */
[C---:B------:R-:W-:Y:S02]  /*02b0*/  IMAD.WIDE R6, R3.reuse, 0x4, R12 ;  /* 0x0000000403067825 */ /* 0x040fe400078e020c */
[----:B------:R-:W3:Y:S02]  /*02c0*/  LDG.E R12, desc[UR6][R12.64] ;  /* 0x000000060c0c7981 */ /* 0x000ee4000c1e1900 */
[C---:B------:R-:W-:Y:S02]  /*02d0*/  IMAD.WIDE R8, R3.reuse, 0x4, R6 ;  /* 0x0000000403087825 */ /* 0x040fe400078e0206 */
[----:B------:R1:W4:Y:S02]  /*02e0*/  LDG.E R28, desc[UR6][R6.64] ;  /* 0x00000006061c7981 */ /* 0x000324000c1e1900 */
[C---:B------:R-:W-:Y:S02]  /*02f0*/  IMAD.WIDE R10, R3.reuse, 0x4, R8 ;  /* 0x00000004030a7825 */ /* 0x040fe400078e0208 */
[----:B------:R-:W5:Y:S02]  /*0300*/  LDG.E R8, desc[UR6][R8.64] ;  /* 0x0000000608087981 */ /* 0x000f64000c1e1900 */
[----:B0-----:R-:W-:-:S05]  /*0310*/  IMAD.WIDE R14, R3, 0x4, R10 ;  /* 0x00000004030e7825 */ /* 0x001fca00078e020a */
[----:B------:R-:W5:Y:S04]  /*0320*/  LDG.E R13, desc[UR6][R14.64] ;  /* 0x000000060e0d7981 */ /* 0x000f68000c1e1900 */
[----:B------:R-:W5:Y:S04]  /*0330*/  LDG.E R9, desc[UR6][R10.64] ;  /* 0x000000060a097981 */ /* 0x000f68000c1e1900 */
[----:B------:R-:W5:Y:S04]  /*0340*/  LDG.E R11, desc[UR6][R4.64+-0x4] ;  /* 0xfffffc06040b7981 */ /* 0x000f68000c1e1900 */
[----:B------:R-:W5:Y:S01]  /*0350*/  LDG.E R10, desc[UR6][R4.64+0x8] ;  /* 0x00000806040a7981 */ /* 0x000f62000c1e1900 */
[----:B--2---:R-:W-:Y:S01]  /*0360*/  FFMA R24, R21, R24, R26 ;  /* 0x0000001815187223 */ /* 0x004fe2000000001a */
[----:B------:R-:W-:-:S02]  /*0370*/  IMAD.WIDE R26, R3, 0x4, R14 ;  /* 0x00000004031a7825 */ /* 0x000fc400078e020e */
[----:B------:R-:W2:Y:S04]  /*0380*/  LDG.E R21, desc[UR6][R4.64] ;  /* 0x0000000604157981 */ /* 0x000ea8000c1e1900 */
[----:B------:R-:W2:Y:S01]  /*0390*/  LDG.E R14, desc[UR6][R4.64+0x4] ;  /* 0x00000406040e7981 */ /* 0x000ea2000c1e1900 */
[----:B-1----:R-:W-:-:S03]  /*03a0*/  IMAD.WIDE R6, R3, 0x4, R26 ;  /* 0x0000000403067825 */ /* 0x002fc600078e021a */
[----:B------:R-:W2:Y:S04]  /*03b0*/  LDG.E R15, desc[UR6][R4.64+0xc] ;  /* 0x00000c06040f7981 */ /* 0x000ea8000c1e1900 */
[----:B------:R-:W2:Y:S04]  /*03c0*/  LDG.E R6, desc[UR6][R6.64] ;  /* 0x0000000606067981 */ /* 0x000ea8000c1e1900 */
[----:B------:R-:W2:Y:S01]  /*03d0*/  LDG.E R5, desc[UR6][R26.64] ;  /* 0x000000061a057981 */ /* 0x000ea2000c1e1900 */
[----:B---3--:R-:W-:Y:S01]  /*03e0*/  FFMA R12, R23, R12, R24 ;  /* 0x0000000c170c7223 */ /* 0x008fe20000000018 */
[----:B------:R-:W-:-:S03]  /*03f0*/  IADD3 R20, PT, PT, R20, 0x8, RZ ;  /* 0x0000000814147810 */ /* 0x000fc60007ffe0ff */
[----:B----4-:R-:W-:Y:S01]  /*0400*/  FFMA R12, R29, R28, R12 ;  /* 0x0000001c1d0c7223 */ /* 0x010fe2000000000c */
[----:B------:R-:W-:Y:S02]  /*0410*/  ISETP.NE.AND P1, PT, R20, RZ, PT ;  /* 0x000000ff1400720c */ /* 0x000fe40003f25270 */
[----:B------:R-:W-:Y:S01]  /*0420*/  LEA R22, R3, R22, 0x3 ;  /* 0x0000001603167211 */ /* 0x000fe200078e18ff */
[----:B-----5:R-:W-:Y:S01]  /*0430*/  FFMA R8, R11, R8, R12 ;  /* 0x000000080b087223 */ /* 0x020fe2000000000c */
[----:B------:R-:W-:-:S03]  /*0440*/  IADD3 R16, PT, PT, R16, 0x8, RZ ;  /* 0x0000000810107810 */ /* 0x000fc60007ffe0ff */
[----:B--2---:R-:W-:-:S04]  /*0450*/  FFMA R9, R21, R9, R8 ;  /* 0x0000000915097223 */ /* 0x004fc80000000008 */
[----:B------:R-:W-:-:S04]  /*0460*/  FFMA R9, R14, R13, R9 ;  /* 0x0000000d0e097223 */ /* 0x000fc80000000009 */
[----:B------:R-:W-:-:S04]  /*0470*/  FFMA R10, R10, R5, R9 ;  /* 0x000000050a0a7223 */ /* 0x000fc80000000009 */
[----:B------:R-:W-:Y:S01]  /*0480*/  FFMA R26, R15, R6, R10 ;  /* 0x000000060f1a7223 */ /* 0x000fe2000000000a */
[----:B------:R-:W-:Y:S06]  /*0490*/  @P1 BRA `(.L_x_2) ;  /* 0xfffffffc005c1947 */ /* 0x000fec000383ffff */
.L_x_1:
[----:B------:R-:W-:Y:S05]  /*04a0*/  @!P0 BRA `(.L_x_0) ;  /* 0x0000000000d48947 */ /* 0x000fea0003800000 */
[----:B------:R-:W-:Y:S02]  /*04b0*/  ISETP.GE.U32.AND P0, PT, R25, 0x4, PT ;  /* 0x000000041900780c */ /* 0x000fe40003f06070 */
[----:B------:R-:W-:-:S04]  /*04c0*/  LOP3.LUT R14, R2, 0x3, RZ, 0xc0, !PT ;  /* 0x00000003020e7812 */ /* 0x000fc800078ec0ff */
[----:B------:R-:W-:-:S07]  /*04d0*/  ISETP.NE.AND P1, PT, R14, RZ, PT ;  /* 0x000000ff0e00720c */ /* 0x000fce0003f25270 */
[----:B------:R-:W-:Y:S06]  /*04e0*/  @!P0 BRA `(.L_x_3) ;  /* 0x0000000000588947 */ /* 0x000fec0003800000 */
[----:B------:R-:W0:Y:S01]  /*04f0*/  LDC.64 R10, c[0x0][0x398] ;  /* 0x0000e600ff0a7b82 */ /* 0x000e220000000a00 */
[----:B------:R-:W-:Y:S01]  /*0500*/  IMAD R9, R19, R3, R0 ;  /* 0x0000000313097224 */ /* 0x000fe200078e0200 */
[----:B------:R-:W-:-:S06]  /*0510*/  IADD3 R7, PT, PT, R18, R19, RZ ;  /* 0x0000001312077210 */ /* 0x000fcc0007ffe0ff */
[----:B------:R-:W1:Y:S01]  /*0520*/  LDC.64 R4, c[0x0][0x390] ;  /* 0x0000e400ff047b82 */ /* 0x000e620000000a00 */
[----:B0-----:R-:W-:-:S04]  /*0530*/  IMAD.WIDE R10, R9, 0x4, R10 ;  /* 0x00000004090a7825 */ /* 0x001fc800078e020a */
[----:B------:R-:W-:Y:S02]  /*0540*/  IMAD.WIDE R12, R3, 0x4, R10 ;  /* 0x00000004030c7825 */ /* 0x000fe400078e020a */
[----:B------:R-:W2:Y:S02]  /*0550*/  LDG.E R10, desc[UR6][R10.64] ;  /* 0x000000060a0a7981 */ /* 0x000ea4000c1e1900 */
[----:B-1----:R-:W-:-:S04]  /*0560*/  IMAD.WIDE R4, R7, 0x4, R4 ;  /* 0x0000000407047825 */ /* 0x002fc800078e0204 */
[C---:B------:R-:W-:Y:S01]  /*0570*/  IMAD.WIDE R6, R3.reuse, 0x4, R12 ;  /* 0x0000000403067825 */ /* 0x040fe200078e020c */
[----:B------:R-:W2:Y:S04]  /*0580*/  LDG.E R15, desc[UR6][R4.64] ;  /* 0x00000006040f7981 */ /* 0x000ea8000c1e1900 */
[----:B------:R-:W3:Y:S01]  /*0590*/  LDG.E R12, desc[UR6][R12.64] ;  /* 0x000000060c0c7981 */ /* 0x000ee2000c1e1900 */
[----:B------:R-:W-:-:S03]  /*05a0*/  IMAD.WIDE R8, R3, 0x4, R6 ;  /* 0x0000000403087825 */ /* 0x000fc600078e0206 */
[----:B------:R-:W3:Y:S04]  /*05b0*/  LDG.E R16, desc[UR6][R4.64+0x4] ;  /* 0x0000040604107981 */ /* 0x000ee8000c1e1900 */
[----:B------:R-:W4:Y:S04]  /*05c0*/  LDG.E R21, desc[UR6][R6.64] ;  /* 0x0000000606157981 */ /* 0x000f28000c1e1900 */
[----:B------:R-:W4:Y:S04]  /*05d0*/  LDG.E R20, desc[UR6][R4.64+0x8] ;  /* 0x0000080604147981 */ /* 0x000f28000c1e1900 */
[----:B------:R-:W5:Y:S04]  /*05e0*/  LDG.E R22, desc[UR6][R4.64+0xc] ;  /* 0x00000c0604167981 */ /* 0x000f68000c1e1900 */
[----:B------:R-:W5:Y:S01]  /*05f0*/  LDG.E R8, desc[UR6][R8.64] ;  /* 0x0000000608087981 */ /* 0x000f62000c1e1900 */
[----:B------:R-:W-:Y:S01]  /*0600*/  IADD3 R19, PT, PT, R19, 0x4, RZ ;  /* 0x0000000413137810 */ /* 0x000fe20007ffe0ff */
[----:B--2---:R-:W-:-:S04]  /*0610*/  FFMA R15, R15, R10, R26 ;  /* 0x0000000a0f0f7223 */ /* 0x004fc8000000001a */
[----:B---3--:R-:W-:-:S04]  /*0620*/  FFMA R15, R16, R12, R15 ;  /* 0x0000000c100f7223 */ /* 0x008fc8000000000f */
[----:B----4-:R-:W-:-:S04]  /*0630*/  FFMA R15, R20, R21, R15 ;  /* 0x00000015140f7223 */ /* 0x010fc8000000000f */
[----:B-----5:R-:W-:-:S07]  /*0640*/  FFMA R26, R22, R8, R15 ;  /* 0x00000008161a7223 */ /* 0x020fce000000000f */
.L_x_3:
[----:B------:R-:W-:Y:S05]  /*0650*/  @!P1 BRA `(.L_x_0) ;  /* 0x0000000000689947 */ /* 0x000fea0003800000 */
[----:B------:R-:W0:Y:S01]  /*0660*/  LDC.64 R8, c[0x0][0x398] ;  /* 0x0000e600ff087b82 */ /* 0x000e220000000a00 */
[----:B------:R-:W-:Y:S02]  /*0670*/  ISETP.NE.AND P0, PT, R14, 0x1, PT ;  /* 0x000000010e00780c */ /* 0x000fe40003f05270 */
[----:B------:R-:W-:-:S04]  /*0680*/  LOP3.LUT R12, R2, 0x1, RZ, 0xc0, !PT ;  /* 0x00000001020c7812 */ /* 0x000fc800078ec0ff */
[----:B------:R-:W-:Y:S01]  /*0690*/  ISETP.NE.U32.AND P1, PT, R12, 0x1, PT ;  /* 0x000000010c00780c */ /* 0x000fe20003f25070 */
[----:B------:R-:W1:Y:S06]  /*06a0*/  LDC.64 R10, c[0x0][0x390] ;  /* 0x0000e400ff0a7b82 */ /* 0x000e6c0000000a00 */
[C---:B------:R-:W-:Y:S01]  /*06b0*/  @P0 IMAD R15, R19.reuse, R3, R0 ;  /* 0x00000003130f0224 */ /* 0x040fe200078e0200 */
[----:B------:R-:W-:Y:S01]  /*06c0*/  @P0 IADD3 R13, PT, PT, R18, R19, RZ ;  /* 0x00000013120d0210 */ /* 0x000fe20007ffe0ff */
[----:B------:R-:W2:Y:S01]  /*06d0*/  LDC.64 R6, c[0x0][0x390] ;  /* 0x0000e400ff067b82 */ /* 0x000ea20000000a00 */
[----:B------:R-:W-:-:S07]  /*06e0*/  @P0 IADD3 R19, PT, PT, R19, 0x2, RZ ;  /* 0x0000000213130810 */ /* 0x000fce0007ffe0ff */
[----:B------:R-:W3:Y:S01]  /*06f0*/  LDC.64 R4, c[0x0][0x398] ;  /* 0x0000e600ff047b82 */ /* 0x000ee20000000a00 */
[----:B0-----:R-:W-:Y:S01]  /*0700*/  @P0 IMAD.WIDE R8, R15, 0x4, R8 ;  /* 0x000000040f080825 */ /* 0x001fe200078e0208 */
[----:B------:R-:W-:-:S03]  /*0710*/  @!P1 IADD3 R15, PT, PT, R18, R19, RZ ;  /* 0x00000013120f9210 */ /* 0x000fc60007ffe0ff */
[----:B------:R-:W-:Y:S01]  /*0720*/  @!P1 IMAD R19, R19, R3, R0 ;  /* 0x0000000313139224 */ /* 0x000fe200078e0200 */
[----:B------:R-:W4:Y:S01]  /*0730*/  @P0 LDG.E R14, desc[UR6][R8.64] ;  /* 0x00000006080e0981 */ /* 0x000f22000c1e1900 */
[----:B-1----:R-:W-:-:S04]  /*0740*/  @P0 IMAD.WIDE R10, R13, 0x4, R10 ;  /* 0x000000040d0a0825 */ /* 0x002fc800078e020a */
[----:B------:R-:W-:Y:S01]  /*0750*/  @P0 IMAD.WIDE R12, R3, 0x4, R8 ;  /* 0x00000004030c0825 */ /* 0x000fe200078e0208 */
[----:B------:R-:W5:Y:S04]  /*0760*/  @P0 LDG.E R16, desc[UR6][R10.64+0x4] ;  /* 0x000004060a100981 */ /* 0x000f68000c1e1900 */
[----:B------:R-:W4:Y:S01]  /*0770*/  @P0 LDG.E R3, desc[UR6][R10.64] ;  /* 0x000000060a030981 */ /* 0x000f22000c1e1900 */
[----:B--2---:R-:W-:-:S03]  /*0780*/  @!P1 IMAD.WIDE R6, R15, 0x4, R6 ;  /* 0x000000040f069825 */ /* 0x004fc600078e0206 */
[----:B------:R-:W5:Y:S01]  /*0790*/  @P0 LDG.E R12, desc[UR6][R12.64] ;  /* 0x000000060c0c0981 */ /* 0x000f62000c1e1900 */
[----:B---3--:R-:W-:-:S03]  /*07a0*/  @!P1 IMAD.WIDE R4, R19, 0x4, R4 ;  /* 0x0000000413049825 */ /* 0x008fc600078e0204 */
[----:B------:R-:W2:Y:S04]  /*07b0*/  @!P1 LDG.E R7, desc[UR6][R6.64] ;  /* 0x0000000606079981 */ /* 0x000ea8000c1e1900 */
[----:B------:R-:W2:Y:S01]  /*07c0*/  @!P1 LDG.E R4, desc[UR6][R4.64] ;  /* 0x0000000604049981 */ /* 0x000ea2000c1e1900 */
[----:B----4-:R-:W-:-:S04]  /*07d0*/  @P0 FFMA R3, R3, R14, R26 ;  /* 0x0000000e03030223 */ /* 0x010fc8000000001a */
[----:B-----5:R-:W-:-:S04]  /*07e0*/  @P0 FFMA R26, R16, R12, R3 ;  /* 0x0000000c101a0223 */ /* 0x020fc80000000003 */
[----:B--2---:R-:W-:-:S07]  /*07f0*/  @!P1 FFMA R26, R7, R4, R26 ;  /* 0x00000004071a9223 */ /* 0x004fce000000001a */
.L_x_0:
[----:B------:R-:W0:Y:S01]  /*0800*/  LDC.64 R4, c[0x0][0x3a8] ;  /* 0x0000ea00ff047b82 */ /* 0x000e220000000a00 */
[----:B------:R-:W-:Y:S01]  /*0810*/  IMAD R3, R17, R2, R0 ;  /* 0x0000000211037224 */ /* 0x000fe200078e0200 */
[----:B------:R-:W1:Y:S01]  /*0820*/  LDCU UR4, c[0x0][0x3a0] ;  /* 0x00007400ff0477ac */ /* 0x000e620008000800 */
[----:B------:R-:W2:Y:S02]  /*0830*/  LDCU UR5, c[0x0][0x38c] ;  /* 0x00007180ff0577ac */ /* 0x000ea40008000800 */
[----:B0-----:R-:W-:-:S05]  /*0840*/  IMAD.WIDE R2, R3, 0x4, R4 ;  /* 0x0000000403027825 */ /* 0x001fca00078e0204 */
[----:B------:R-:W1:Y:S02]  /*0850*/  LDG.E R0, desc[UR6][R2.64] ;  /* 0x0000000602007981 */ /* 0x000e64000c1e1900 */
[----:B-1----:R-:W-:-:S04]  /*0860*/  FMUL R5, R0, UR4 ;  /* 0x0000000400057c20 */ /* 0x002fc80008400000 */
[----:B--2---:R-:W-:-:S05]  /*0870*/  FFMA R5, R26, UR5, R5 ;  /* 0x000000051a057c23 */ /* 0x004fca0008000005 */
[----:B------:R-:W-:Y:S01]  /*0880*/  STG.E desc[UR6][R2.64], R5 ;  /* 0x0000000502007986 */ /* 0x000fe2000c101906 */
[----:B------:R-:W-:Y:S05]  /*0890*/  EXIT ;  /* 0x000000000000794d */ /* 0x000fea0003800000 */
.L_x_4:
[----:B------:R-:W-:-:S00]  /*08a0*/  BRA `(.L_x_4) ;  /* 0xfffffffc00fc7947 */ /* 0x000fc0000383ffff */
[----:B------:R-:W-:-:S00]  /*08b0*/  NOP ;  /* 0x0000000000007918 */ /* 0x000fc00000000000 */
        /* <DEDUP_REMOVED lines=12> */
.L_x_10:


//--------------------- .text._Z11sgemm_naiveiiifPKfS0_fPf --------------------------
	.section	.text._Z11sgemm_naiveiiifPKfS0_fPf,"ax",@progbits
	.align	128
        .global         _Z11sgemm_naiveiiifPKfS0_fPf
        .type           _Z11sgemm_naiveiiifPKfS0_fPf,@function
        .size           _Z11sgemm_naiveiiifPKfS0_fPf,(.L_x_11 - _Z11sgemm_naiveiiifPKfS0_fPf)
        .other          _Z11sgemm_naiveiiifPKfS0_fPf,@"STO_CUDA_ENTRY STV_DEFAULT"
_Z11sgemm_naiveiiifPKfS0_fPf:
.text._Z11sgemm_naiveiiifPKfS0_fPf:
[----:B------:R-:W-:Y:S01]  /*0000*/  LDC R1, c[0x0][0x37c] ;  /* 0x0000df00ff017b82 */ /* 0x000fe20000000800 */
[----:B------:R-:W0:Y:S07]  /*0010*/  S2R R5, SR_TID.Y ;  /* 0x0000000000057919 */ /* 0x000e2e0000002200 */
[----:B------:R-:W1:Y:S01]  /*0020*/  LDC R17, c[0x0][0x360] ;  /* 0x0000d800ff117b82 */ /* 0x000e620000000800 */
[----:B------:R-:W1:Y:S07]  /*0030*/  S2R R4, SR_TID.X ;  /* 0x0000000000047919 */ /* 0x000e6e0000002100 */
[----:B------:R-:W0:Y:S08]  /*0040*/  S2UR UR5, SR_CTAID.Y ;  /* 0x00000000000579c3 */ /* 0x000e300000002600 */
[----:B------:R-:W0:Y:S08]  /*0050*/  LDC R0, c[0x0][0x364] ;  /* 0x0000d900ff007b82 */ /* 0x000e300000000800 */
[----:B------:R-:W1:Y:S08]  /*0060*/  S2UR UR4, SR_CTAID.X ;  /* 0x00000000000479c3 */ /* 0x000e700000002500 */
[----:B------:R-:W2:Y:S01]  /*0070*/  LDC.64 R2, c[0x0][0x380] ;  /* 0x0000e000ff027b82 */ /* 0x000ea20000000a00 */
[----:B0-----:R-:W-:-:S02]  /*0080*/  IMAD R0, R0, UR5, R5 ;  /* 0x0000000500007c24 */ /* 0x001fc4000f8e0205 */
[----:B-1----:R-:W-:-:S03]  /*0090*/  IMAD R17, R17, UR4, R4 ;  /* 0x0000000411117c24 */ /* 0x002fc6000f8e0204 */
[----:B--2---:R-:W-:-:S04]  /*00a0*/  ISETP.GE.AND P0, PT, R0, R3, PT ;  /* 0x000000030000720c */ /* 0x004fc80003f06270 */
        /* <DEDUP_REMOVED lines=22> */
.L_x_7:
        /* <DEDUP_REMOVED lines=41> */
.L_x_6:
        /* <DEDUP_REMOVED lines=27> */
.L_x_8:
        /* <DEDUP_REMOVED lines=27> */
.L_x_5:
        /* <DEDUP_REMOVED lines=10> */
.L_x_9:
        /* <DEDUP_REMOVED lines=14> */
.L_x_11:


//--------------------- .nv.shared.reserved.0     --------------------------
	.section	.nv.shared.reserved.0,"aw",@nobits
	.weak		__nv_reservedSMEM_offset_0_alias
	.size		__nv_reservedSMEM_offset_0_alias, 0, 64
	.other		__nv_reservedSMEM_offset_0_alias,@"STO_CUDA_RESERVED_SHARED STV_DEFAULT"
__nv_reservedSMEM_offset_0_alias:
	.zero		0
	.zero		64


//--------------------- .nv.constant0._Z10sgemm_warpiiifPKfS0_fPf --------------------------
	.section	.nv.constant0._Z10sgemm_warpiiifPKfS0_fPf,"a",@progbits
	.sectionflags	@""
	.align	4
.nv.constant0._Z10sgemm_warpiiifPKfS0_fPf:
	.zero		944


//--------------------- .nv.constant0._Z11sgemm_naiveiiifPKfS0_fPf --------------------------
	.section	.nv.constant0._Z11sgemm_naiveiiifPKfS0_fPf,"a",@progbits
	.sectionflags	@""
	.align	4
.nv.constant0._Z11sgemm_naiveiiifPKfS0_fPf:
	.zero		944


//--------------------- SYMBOLS --------------------------

	.type		.nv.reservedSmem.offset0,@object
	.size		.nv.reservedSmem.offset0,0x4
